	.headerflags	@"EF_CUDA_TEXMODE_UNIFIED EF_CUDA_64BIT_ADDRESS EF_CUDA_ACCELERATORS EF_CUDA_SM90 EF_CUDA_VIRTUAL_SM(EF_CUDA_SM90)"
	.elftype	@"ET_EXEC"


//--------------------- .nv.info                  --------------------------
	.section	.nv.info,"",@"SHT_CUDA_INFO"
	.align	4


	//----- nvinfo : EIATTR_REGCOUNT
	.align		4
        /*0000*/ 	.byte	0x04, 0x2f
        /*0002*/ 	.short	(.L_1 - .L_0)
	.align		4
.L_0:
        /*0004*/ 	.word	index@(triton_poi_fused_cat_91)
        /*0008*/ 	.word	0x00000020


	//----- nvinfo : EIATTR_MIN_STACK_SIZE
	.align		4
.L_1:
        /*000c*/ 	.byte	0x04, 0x12
        /*000e*/ 	.short	(.L_3 - .L_2)
	.align		4
.L_2:
        /*0010*/ 	.word	index@(triton_poi_fused_cat_91)
        /*0014*/ 	.word	0x00000000


	//----- nvinfo : EIATTR_FRAME_SIZE
	.align		4
.L_3:
        /*0018*/ 	.byte	0x04, 0x11
        /*001a*/ 	.short	(.L_5 - .L_4)
	.align		4
.L_4:
        /*001c*/ 	.word	index@(triton_poi_fused_cat_91)
        /*0020*/ 	.word	0x00000000


	//----- nvinfo : EIATTR_MIN_STACK_SIZE
	.align		4
.L_5:
        /*0024*/ 	.byte	0x04, 0x12
        /*0026*/ 	.short	(.L_7 - .L_6)
	.align		4
.L_6:
        /*0028*/ 	.word	index@(triton_poi_fused_cat_91)
        /*002c*/ 	.word	0x00000000
.L_7:


//--------------------- .nv.info.triton_poi_fused_cat_91 --------------------------
	.section	.nv.info.triton_poi_fused_cat_91,"",@"SHT_CUDA_INFO"
	.sectionflags	@""
	.align	4


	//----- nvinfo : EIATTR_CUDA_API_VERSION
	.align		4
        /*0000*/ 	.byte	0x04, 0x37
        /*0002*/ 	.short	(.L_9 - .L_8)
.L_8:
        /*0004*/ 	.word	0x0000007c


	//----- nvinfo : EIATTR_KPARAM_INFO
	.align		4
.L_9:
        /*0008*/ 	.byte	0x04, 0x17
        /*000a*/ 	.short	(.L_11 - .L_10)
.L_10:
        /*000c*/ 	.word	0x00000000
        /*0010*/ 	.short	0x0009
        /*0012*/ 	.short	0x0048
        /*0014*/ 	.byte	0x00, 0xf0, 0x11, 0x00


	//----- nvinfo : EIATTR_KPARAM_INFO
	.align		4
.L_11:
        /*0018*/ 	.byte	0x04, 0x17
        /*001a*/ 	.short	(.L_13 - .L_12)
.L_12:
        /*001c*/ 	.word	0x00000000
        /*0020*/ 	.short	0x0008
        /*0022*/ 	.short	0x0040
        /*0024*/ 	.byte	0x00, 0xf4, 0x21, 0x00


	//----- nvinfo : EIATTR_KPARAM_INFO
	.align		4
.L_13:
        /*0028*/ 	.byte	0x04, 0x17
        /*002a*/ 	.short	(.L_15 - .L_14)
.L_14:
        /*002c*/ 	.word	0x00000000
        /*0030*/ 	.short	0x0007
        /*0032*/ 	.short	0x0038
        /*0034*/ 	.byte	0x00, 0xf4, 0x21, 0x00


	//----- nvinfo : EIATTR_KPARAM_INFO
	.align		4
.L_15:
        /*0038*/ 	.byte	0x04, 0x17
        /*003a*/ 	.short	(.L_17 - .L_16)
.L_16:
        /*003c*/ 	.word	0x00000000
        /*0040*/ 	.short	0x0006
        /*0042*/ 	.short	0x0030
        /*0044*/ 	.byte	0x00, 0xf4, 0x21, 0x00


	//----- nvinfo : EIATTR_KPARAM_INFO
	.align		4
.L_17:
        /*0048*/ 	.byte	0x04, 0x17
        /*004a*/ 	.short	(.L_19 - .L_18)
.L_18:
        /*004c*/ 	.word	0x00000000
        /*0050*/ 	.short	0x0005
        /*0052*/ 	.short	0x0028
        /*0054*/ 	.byte	0x00, 0xf4, 0x21, 0x00


	//----- nvinfo : EIATTR_KPARAM_INFO
	.align		4
.L_19:
        /*0058*/ 	.byte	0x04, 0x17
        /*005a*/ 	.short	(.L_21 - .L_20)
.L_20:
        /*005c*/ 	.word	0x00000000
        /*0060*/ 	.short	0x0004
        /*0062*/ 	.short	0x0020
        /*0064*/ 	.byte	0x00, 0xf4, 0x21, 0x00


	//----- nvinfo : EIATTR_KPARAM_INFO
	.align		4
.L_21:
        /*0068*/ 	.byte	0x04, 0x17
        /*006a*/ 	.short	(.L_23 - .L_22)
.L_22:
        /*006c*/ 	.word	0x00000000
        /*0070*/ 	.short	0x0003
        /*0072*/ 	.short	0x0018
        /*0074*/ 	.byte	0x00, 0xf4, 0x21, 0x00


	//----- nvinfo : EIATTR_KPARAM_INFO
	.align		4
.L_23:
        /*0078*/ 	.byte	0x04, 0x17
        /*007a*/ 	.short	(.L_25 - .L_24)
.L_24:
        /*007c*/ 	.word	0x00000000
        /*0080*/ 	.short	0x0002
        /*0082*/ 	.short	0x0010
        /*0084*/ 	.byte	0x00, 0xf4, 0x21, 0x00


	//----- nvinfo : EIATTR_KPARAM_INFO
	.align		4
.L_25:
        /*0088*/ 	.byte	0x04, 0x17
        /*008a*/ 	.short	(.L_27 - .L_26)
.L_26:
        /*008c*/ 	.word	0x00000000
        /*0090*/ 	.short	0x0001
        /*0092*/ 	.short	0x0008
        /*0094*/ 	.byte	0x00, 0xf4, 0x21, 0x00


	//----- nvinfo : EIATTR_KPARAM_INFO
	.align		4
.L_27:
        /*0098*/ 	.byte	0x04, 0x17
        /*009a*/ 	.short	(.L_29 - .L_28)
.L_28:
        /*009c*/ 	.word	0x00000000
        /*00a0*/ 	.short	0x0000
        /*00a2*/ 	.short	0x0000
        /*00a4*/ 	.byte	0x00, 0xf4, 0x21, 0x00


	//----- nvinfo : EIATTR_SPARSE_MMA_MASK
	.align		4
.L_29:
        /*00a8*/ 	.byte	0x03, 0x50
        /*00aa*/ 	.short	0x0000


	//----- nvinfo : EIATTR_MAXREG_COUNT
	.align		4
        /*00ac*/ 	.byte	0x03, 0x1b
        /*00ae*/ 	.short	0x00ff


	//----- nvinfo : EIATTR_EXIT_INSTR_OFFSETS
	.align		4
        /*00b0*/ 	.byte	0x04, 0x1c
        /*00b2*/ 	.short	(.L_31 - .L_30)


	//   ....[0]....
.L_30:
        /*00b4*/ 	.word	0x00000f00


	//----- nvinfo : EIATTR_REQNTID
	.align		4
.L_31:
        /*00b8*/ 	.byte	0x04, 0x10
        /*00ba*/ 	.short	(.L_33 - .L_32)
.L_32:
        /*00bc*/ 	.word	0x00000080
        /*00c0*/ 	.word	0x00000001
        /*00c4*/ 	.word	0x00000001


	//----- nvinfo : EIATTR_CBANK_PARAM_SIZE
	.align		4
.L_33:
        /*00c8*/ 	.byte	0x03, 0x19
        /*00ca*/ 	.short	0x004c


	//----- nvinfo : EIATTR_PARAM_CBANK
	.align		4
        /*00cc*/ 	.byte	0x04, 0x0a
        /*00ce*/ 	.short	(.L_35 - .L_34)
	.align		4
.L_34:
        /*00d0*/ 	.word	index@(.nv.constant0.triton_poi_fused_cat_91)
        /*00d4*/ 	.short	0x0210
        /*00d6*/ 	.short	0x004c


	//----- nvinfo : EIATTR_SW_WAR
	.align		4
.L_35:
        /*00d8*/ 	.byte	0x04, 0x36
        /*00da*/ 	.short	(.L_37 - .L_36)
.L_36:
        /*00dc*/ 	.word	0x00000008
.L_37:


//--------------------- .nv.callgraph             --------------------------
	.section	.nv.callgraph,"",@"SHT_CUDA_CALLGRAPH"
	.align	4
	.sectionentsize	8
	.align		4
        /*0000*/ 	.word	0x00000000
	.align		4
        /*0004*/ 	.word	0xffffffff
	.align		4
        /*0008*/ 	.word	0x00000000
	.align		4
        /*000c*/ 	.word	0xfffffffe
	.align		4
        /*0010*/ 	.word	0x00000000
	.align		4
        /*0014*/ 	.word	0xfffffffd
	.align		4
        /*0018*/ 	.word	0x00000000
	.align		4
        /*001c*/ 	.word	0xfffffffc


//--------------------- .text.triton_poi_fused_cat_91 --------------------------
	.section	.text.triton_poi_fused_cat_91,"ax",@progbits
	.align	128
        .global         triton_poi_fused_cat_91
        .type           triton_poi_fused_cat_91,@function
        .size           triton_poi_fused_cat_91,(.L_x_1 - triton_poi_fused_cat_91)
        .other          triton_poi_fused_cat_91,@"STO_CUDA_ENTRY STV_DEFAULT"
triton_poi_fused_cat_91:
.text.triton_poi_fused_cat_91:
[----:B------:R-:W-:Y:S01]  /*0000*/  LDC R1, c[0x0][0x28] ;  /* 0x00000a00ff017b82 */ /* 0x000fe20000000800 */
[----:B------:R-:W1:Y:S07]  /*0010*/  S2R R5, SR_TID.X ;  /* 0x0000000000057919 */ /* 0x000e6e0000002100 */
[----:B------:R-:W2:Y:S01]  /*0020*/  LDC.64 R16, c[0x0][0x218] ;  /* 0x00008600ff107b82 */ /* 0x000ea20000000a00 */
[----:B------:R-:W-:Y:S01]  /*0030*/  ULDC.64 UR4, c[0x0][0x208] ;  /* 0x0000820000047ab9 */ /* 0x000fe20000000a00 */
[----:B------:R-:W3:Y:S01]  /*0040*/  S2R R3, SR_CTAID.X ;  /* 0x0000000000037919 */ /* 0x000ee20000002500 */
[----:B------:R-:W-:-:S02]  /*0050*/  CS2R R8, SRZ ;  /* 0x0000000000087805 */ /* 0x000fc4000001ff00 */
[----:B------:R-:W-:Y:S02]  /*0060*/  CS2R R10, SRZ ;  /* 0x00000000000a7805 */ /* 0x000fe4000001ff00 */
[----:B------:R-:W-:Y:S01]  /*0070*/  CS2R R18, SRZ ;  /* 0x0000000000127805 */ /* 0x000fe2000001ff00 */
[----:B------:R-:W-:Y:S01]  /*0080*/  ULDC.64 UR6, c[0x0][0x228] ;  /* 0x00008a0000067ab9 */ /* 0x000fe20000000a00 */
[----:B-1----:R-:W-:Y:S02]  /*0090*/  IMAD.SHL.U32 R5, R5, 0x4, RZ ;  /* 0x0000000405057824 */ /* 0x002fe400078e00ff */
[----:B---3--:R-:W-:-:S05]  /*00a0*/  IMAD.SHL.U32 R2, R3, 0x200, RZ ;  /* 0x0000020003027824 */ /* 0x008fca00078e00ff */
[----:B------:R-:W-:-:S04]  /*00b0*/  LOP3.LUT R0, R2, 0x1fc, R5, 0xf8, !PT ;  /* 0x000001fc02007812 */ /* 0x000fc800078ef805 */
[--C-:B------:R-:W-:Y:S02]  /*00c0*/  SHF.R.S32.HI R13, RZ, 0x1f, R0.reuse ;  /* 0x0000001fff0d7819 */ /* 0x100fe40000011400 */
[----:B------:R-:W-:Y:S02]  /*00d0*/  SHF.R.S32.HI R14, RZ, 0x2, R0 ;  /* 0x00000002ff0e7819 */ /* 0x000fe40000011400 */
[----:B------:R-:W-:-:S04]  /*00e0*/  LEA.HI R4, R13, R0, RZ, 0x4 ;  /* 0x000000000d047211 */ /* 0x000fc800078f20ff */
[--C-:B------:R-:W-:Y:S02]  /*00f0*/  SHF.R.S32.HI R12, RZ, 0x4, R4.reuse ;  /* 0x00000004ff0c7819 */ /* 0x100fe40000011404 */
[----:B------:R-:W-:Y:S02]  /*0100*/  SHF.R.S32.HI R5, RZ, 0x1f, R4 ;  /* 0x0000001fff057819 */ /* 0x000fe40000011404 */
[----:B------:R-:W-:Y:S02]  /*0110*/  LEA.HI R4, R14, R14, RZ, 0x2 ;  /* 0x0000000e0e047211 */ /* 0x000fe400078f10ff */
[----:B------:R-:W-:-:S04]  /*0120*/  LEA.HI R5, R5, R12, RZ, 0xa ;  /* 0x0000000c05057211 */ /* 0x000fc800078f50ff */
[----:B------:R-:W-:-:S05]  /*0130*/  LOP3.LUT R5, R5, 0xfffffc00, RZ, 0xc0, !PT ;  /* 0xfffffc0005057812 */ /* 0x000fca00078ec0ff */
[----:B------:R-:W-:Y:S01]  /*0140*/  IMAD.IADD R12, R12, 0x1, -R5 ;  /* 0x000000010c0c7824 */ /* 0x000fe200078e0a05 */
[----:B------:R-:W-:-:S04]  /*0150*/  LOP3.LUT R5, R4, 0xfffffffc, RZ, 0xc0, !PT ;  /* 0xfffffffc04057812 */ /* 0x000fc800078ec0ff */
[----:B------:R-:W-:Y:S01]  /*0160*/  ISETP.GE.AND P0, PT, R12, 0x200, PT ;  /* 0x000002000c00780c */ /* 0x000fe20003f06270 */
[----:B------:R-:W-:Y:S01]  /*0170*/  IMAD.IADD R7, R14, 0x1, -R5 ;  /* 0x000000010e077824 */ /* 0x000fe200078e0a05 */
[----:B------:R-:W-:-:S03]  /*0180*/  CS2R R4, SRZ ;  /* 0x0000000000047805 */ /* 0x000fc6000001ff00 */
[----:B--2---:R-:W-:Y:S02]  /*0190*/  IMAD.WIDE R16, R7, 0x8, R16 ;  /* 0x0000000807107825 */ /* 0x004fe400078e0210 */
[----:B------:R-:W1:Y:S06]  /*01a0*/  LDC.64 R6, c[0x0][0x220] ;  /* 0x00008800ff067b82 */ /* 0x000e6c0000000a00 */
[----:B------:R2:W3:Y:S02]  /*01b0*/  @!P0 LDG.E.EL.64 R4, desc[UR4][R16.64] ;  /* 0x0000000410048981 */ /* 0x0004e4000c2e1b00 */
[----:B------:R-:W4:Y:S02]  /*01c0*/  @!P0 LDC.64 R20, c[0x0][0x220] ;  /* 0x00008800ff148b82 */ /* 0x000f240000000a00 */
[----:B----4-:R4:W5:Y:S01]  /*01d0*/  @!P0 LDG.E.EL.128 R8, desc[UR4][R20.64] ;  /* 0x0000000414088981 */ /* 0x010962000c2e1d00 */
[----:B------:R-:W-:Y:S01]  /*01e0*/  SHF.R.S32.HI R3, RZ, 0x16, R3 ;  /* 0x00000016ff037819 */ /* 0x000fe20000011403 */
[----:B------:R-:W-:-:S03]  /*01f0*/  VIADD R2, R2, 0x2 ;  /* 0x0000000202027836 */ /* 0x000fc60000000000 */
[----:B------:R-:W-:-:S04]  /*0200*/  SGXT R3, R3, 0x1 ;  /* 0x000000010303781a */ /* 0x000fc80000000200 */
[----:B------:R-:W-:-:S04]  /*0210*/  LEA.HI R3, R3, R2, RZ, 0x2 ;  /* 0x0000000203037211 */ /* 0x000fc800078f10ff */
[----:B------:R-:W-:Y:S02]  /*0220*/  LOP3.LUT R3, R3, 0xfffffe04, RZ, 0xc0, !PT ;  /* 0xfffffe0403037812 */ /* 0x000fe400078ec0ff */
[----:B--2---:R-:W-:-:S03]  /*0230*/  CS2R R16, SRZ ;  /* 0x0000000000107805 */ /* 0x004fc6000001ff00 */
[----:B------:R-:W-:-:S04]  /*0240*/  IMAD.IADD R3, R2, 0x1, -R3 ;  /* 0x0000000102037824 */ /* 0x000fc800078e0a03 */
[----:B-1----:R-:W-:Y:S01]  /*0250*/  IMAD.WIDE R24, R3, 0x8, R6 ;  /* 0x0000000803187825 */ /* 0x002fe200078e0206 */
[----:B----4-:R-:W1:Y:S04]  /*0260*/  @!P0 LDC.64 R20, c[0x0][0x230] ;  /* 0x00008c00ff148b82 */ /* 0x010e680000000a00 */
[----:B------:R2:W4:Y:S01]  /*0270*/  @!P0 LDG.E.EL.128 R16, desc[UR4][R24.64] ;  /* 0x0000000418108981 */ /* 0x000522000c2e1d00 */
[----:B------:R-:W-:Y:S02]  /*0280*/  CS2R R6, SRZ ;  /* 0x0000000000067805 */ /* 0x000fe4000001ff00 */
[----:B------:R-:W-:Y:S01]  /*0290*/  LEA.HI R13, R13, R0, RZ, 0xe ;  /* 0x000000000d0d7211 */ /* 0x000fe200078f70ff */
[----:B------:R-:W-:Y:S01]  /*02a0*/  IMAD.SHL.U32 R28, R12, 0x4, RZ ;  /* 0x000000040c1c7824 */ /* 0x000fe200078e00ff */
[----:B---3--:R-:W-:-:S04]  /*02b0*/  SEL R2, R5, RZ, !P0 ;  /* 0x000000ff05027207 */ /* 0x008fc80004000000 */
[----:B------:R-:W-:Y:S02]  /*02c0*/  SHF.R.U32.HI R23, RZ, 0x1e, R2 ;  /* 0x0000001eff177819 */ /* 0x000fe40000011602 */
[----:B------:R-:W-:Y:S02]  /*02d0*/  SEL R22, R4, RZ, !P0 ;  /* 0x000000ff04167207 */ /* 0x000fe40004000000 */
[----:B------:R-:W-:-:S04]  /*02e0*/  LOP3.LUT R23, R23, 0x2, RZ, 0xc0, !PT ;  /* 0x0000000217177812 */ /* 0x000fc800078ec0ff */
[----:B------:R-:W-:Y:S02]  /*02f0*/  IADD3 R23, P1, R23, R22, RZ ;  /* 0x0000001617177210 */ /* 0x000fe40007f3e0ff */
[----:B------:R-:W-:-:S06]  /*0300*/  CS2R R4, SRZ ;  /* 0x0000000000047805 */ /* 0x000fcc000001ff00 */
[----:B-1----:R1:W3:Y:S01]  /*0310*/  @!P0 LDG.E.EL.128 R4, desc[UR4][R20.64] ;  /* 0x0000000414048981 */ /* 0x0022e2000c2e1d00 */
[----:B-----5:R-:W-:Y:S02]  /*0320*/  SEL R15, R8, RZ, !P0 ;  /* 0x000000ff080f7207 */ /* 0x020fe40004000000 */
[----:B------:R-:W-:Y:S02]  /*0330*/  SEL R22, R9, RZ, !P0 ;  /* 0x000000ff09167207 */ /* 0x000fe40004000000 */
[----:B------:R-:W-:Y:S02]  /*0340*/  LEA R26, P2, R15, UR6, 0x2 ;  /* 0x000000060f1a7c11 */ /* 0x000fe4000f8410ff */
[----:B------:R-:W-:Y:S02]  /*0350*/  SEL R9, R11, RZ, !P0 ;  /* 0x000000ff0b097207 */ /* 0x000fe40004000000 */
[----:B------:R-:W-:Y:S02]  /*0360*/  SEL R8, R10, RZ, !P0 ;  /* 0x000000ff0a087207 */ /* 0x000fe40004000000 */
[----:B------:R-:W-:-:S02]  /*0370*/  LEA.HI.X R11, R15, UR7, R22, 0x2, P2 ;  /* 0x000000070f0b7c11 */ /* 0x000fc400090f1416 */
[----:B------:R-:W-:Y:S01]  /*0380*/  SHF.R.U32.HI R27, RZ, 0x1c, R22 ;  /* 0x0000001cff1b7819 */ /* 0x000fe20000011616 */
[----:B------:R-:W-:Y:S01]  /*0390*/  IMAD.X R22, RZ, RZ, R2, P1 ;  /* 0x000000ffff167224 */ /* 0x000fe200008e0602 */
[C---:B--2---:R-:W-:Y:S02]  /*03a0*/  LEA R24, P1, R8.reuse, UR6, 0x2 ;  /* 0x0000000608187c11 */ /* 0x044fe4000f8210ff */
[--C-:B------:R-:W-:Y:S02]  /*03b0*/  SHF.R.U32.HI R25, RZ, 0x1c, R9.reuse ;  /* 0x0000001cff197819 */ /* 0x100fe40000011609 */
[C---:B------:R-:W-:Y:S01]  /*03c0*/  SHF.L.U64.HI R22, R23.reuse, 0x3, R22 ;  /* 0x0000000317167819 */ /* 0x040fe20000010216 */
[----:B------:R-:W-:Y:S01]  /*03d0*/  IMAD.SHL.U32 R23, R23, 0x8, RZ ;  /* 0x0000000817177824 */ /* 0x000fe200078e00ff */
[----:B------:R-:W-:Y:S02]  /*03e0*/  LOP3.LUT R25, R25, 0x8, RZ, 0xc0, !PT ;  /* 0x0000000819197812 */ /* 0x000fe400078ec0ff */
[----:B-1----:R-:W-:-:S02]  /*03f0*/  LEA.HI.X R21, R8, UR7, R9, 0x2, P1 ;  /* 0x0000000708157c11 */ /* 0x002fc400088f1409 */
[----:B------:R-:W1:Y:S01]  /*0400*/  LDC.64 R8, c[0x0][0x230] ;  /* 0x00008c00ff087b82 */ /* 0x000e620000000a00 */
[----:B------:R-:W-:Y:S02]  /*0410*/  IADD3 R24, P3, P4, R23, R24, R25 ;  /* 0x0000001817187210 */ /* 0x000fe40007c7e019 */
[----:B------:R-:W-:Y:S02]  /*0420*/  SHF.R.S32.HI R15, RZ, 0xe, R13 ;  /* 0x0000000eff0f7819 */ /* 0x000fe4000001140d */
[----:B------:R-:W-:-:S03]  /*0430*/  IADD3.X R25, R22, R21, RZ, P3, P4 ;  /* 0x0000001516197210 */ /* 0x000fc60001fe84ff */
[----:B------:R-:W-:Y:S02]  /*0440*/  IMAD.SHL.U32 R21, R15, 0x800, RZ ;  /* 0x000008000f157824 */ /* 0x000fe400078e00ff */
[----:B------:R-:W-:Y:S01]  /*0450*/  IMAD.WIDE R24, R28, 0x4, R24 ;  /* 0x000000041c187825 */ /* 0x000fe200078e0218 */
[----:B------:R-:W-:-:S03]  /*0460*/  LOP3.LUT R27, R27, 0x8, RZ, 0xc0, !PT ;  /* 0x000000081b1b7812 */ /* 0x000fc600078ec0ff */
[----:B------:R-:W-:Y:S02]  /*0470*/  IMAD.MOV.U32 R2, RZ, RZ, RZ ;  /* 0x000000ffff027224 */ /* 0x000fe400078e00ff */
[----:B------:R-:W-:Y:S01]  /*0480*/  IMAD.WIDE R24, R21, 0x4, R24 ;  /* 0x0000000415187825 */ /* 0x000fe200078e0218 */
[----:B------:R-:W-:-:S04]  /*0490*/  IADD3 R26, P1, P2, R23, R26, R27 ;  /* 0x0000001a171a7210 */ /* 0x000fc80007a3e01b */
[----:B------:R1:W2:Y:S01]  /*04a0*/  @!P0 LDG.E.EL R2, desc[UR4][R24.64] ;  /* 0x0000000418028981 */ /* 0x0002a2000c2e1900 */
[----:B------:R-:W-:Y:S02]  /*04b0*/  IADD3.X R27, R22, R11, RZ, P1, P2 ;  /* 0x0000000b161b7210 */ /* 0x000fe40000fe44ff */
[----:B------:R-:W-:Y:S01]  /*04c0*/  CS2R R10, SRZ ;  /* 0x00000000000a7805 */ /* 0x000fe2000001ff00 */
[----:B-1----:R-:W-:Y:S01]  /*04d0*/  IMAD.WIDE R24, R3, 0x8, R8 ;  /* 0x0000000803187825 */ /* 0x002fe200078e0208 */
[----:B------:R-:W-:-:S06]  /*04e0*/  CS2R R8, SRZ ;  /* 0x0000000000087805 */ /* 0x000fcc000001ff00 */
[----:B------:R-:W5:Y:S01]  /*04f0*/  @!P0 LDG.E.EL.128 R8, desc[UR4][R24.64] ;  /* 0x0000000418088981 */ /* 0x000f62000c2e1d00 */
[----:B------:R-:W-:-:S04]  /*0500*/  IMAD.WIDE R26, R28, 0x4, R26 ;  /* 0x000000041c1a7825 */ /* 0x000fc800078e021a */
[----:B------:R-:W-:Y:S02]  /*0510*/  IMAD.MOV.U32 R20, RZ, RZ, RZ ;  /* 0x000000ffff147224 */ /* 0x000fe400078e00ff */
[----:B------:R-:W-:Y:S01]  /*0520*/  IMAD.WIDE R26, R21, 0x4, R26 ;  /* 0x00000004151a7825 */ /* 0x000fe200078e021a */
[----:B----4-:R-:W-:-:S04]  /*0530*/  SEL R29, R16, RZ, !P0 ;  /* 0x000000ff101d7207 */ /* 0x010fc80004000000 */
[----:B------:R1:W4:Y:S01]  /*0540*/  @!P0 LDG.E.EL R20, desc[UR4][R26.64] ;  /* 0x000000041a148981 */ /* 0x000322000c2e1900 */
[----:B------:R-:W-:Y:S02]  /*0550*/  SEL R3, R18, RZ, !P0 ;  /* 0x000000ff12037207 */ /* 0x000fe40004000000 */
[----:B------:R-:W-:Y:S02]  /*0560*/  SEL R16, R19, RZ, !P0 ;  /* 0x000000ff13107207 */ /* 0x000fe40004000000 */
[----:B-1----:R-:W-:-:S04]  /*0570*/  SEL R26, R17, RZ, !P0 ;  /* 0x000000ff111a7207 */ /* 0x002fc80004000000 */
[--C-:B------:R-:W-:Y:S02]  /*0580*/  SHF.R.U32.HI R18, RZ, 0x1c, R26.reuse ;  /* 0x0000001cff127819 */ /* 0x100fe4000001161a */
[C---:B------:R-:W-:Y:S02]  /*0590*/  LEA R19, P1, R29.reuse, UR6, 0x2 ;  /* 0x000000061d137c11 */ /* 0x040fe4000f8210ff */
[----:B------:R-:W-:Y:S02]  /*05a0*/  LOP3.LUT R18, R18, 0x8, RZ, 0xc0, !PT ;  /* 0x0000000812127812 */ /* 0x000fe400078ec0ff */
[----:B------:R-:W-:Y:S02]  /*05b0*/  LEA.HI.X R17, R29, UR7, R26, 0x2, P1 ;  /* 0x000000071d117c11 */ /* 0x000fe400088f141a */
[----:B------:R-:W-:Y:S02]  /*05c0*/  IADD3 R18, P1, P2, R23, R19, R18 ;  /* 0x0000001317127210 */ /* 0x000fe40007a3e012 */
[----:B------:R-:W-:-:S04]  /*05d0*/  LEA R19, P3, R3, UR6, 0x2 ;  /* 0x0000000603137c11 */ /* 0x000fc8000f8610ff */
[--C-:B------:R-:W-:Y:S02]  /*05e0*/  LEA.HI.X R3, R3, UR7, R16.reuse, 0x2, P3 ;  /* 0x0000000703037c11 */ /* 0x100fe400098f1410 */
[----:B------:R-:W-:-:S04]  /*05f0*/  SHF.R.U32.HI R16, RZ, 0x1c, R16 ;  /* 0x0000001cff107819 */ /* 0x000fc80000011610 */
[----:B------:R-:W-:-:S04]  /*0600*/  LOP3.LUT R16, R16, 0x8, RZ, 0xc0, !PT ;  /* 0x0000000810107812 */ /* 0x000fc800078ec0ff */
[----:B------:R-:W-:Y:S02]  /*0610*/  IADD3 R16, P3, P4, R23, R19, R16 ;  /* 0x0000001317107210 */ /* 0x000fe40007c7e010 */
[----:B---3--:R-:W-:Y:S02]  /*0620*/  SEL R19, R4, RZ, !P0 ;  /* 0x000000ff04137207 */ /* 0x008fe40004000000 */
[----:B------:R-:W-:Y:S02]  /*0630*/  SEL R24, R5, RZ, !P0 ;  /* 0x000000ff05187207 */ /* 0x000fe40004000000 */
[----:B------:R-:W-:-:S04]  /*0640*/  LEA R4, P5, R19, UR6, 0x2 ;  /* 0x0000000613047c11 */ /* 0x000fc8000f8a10ff */
[--C-:B------:R-:W-:Y:S02]  /*0650*/  LEA.HI.X R5, R19, UR7, R24.reuse, 0x2, P5 ;  /* 0x0000000713057c11 */ /* 0x100fe4000a8f1418 */
[C---:B------:R-:W-:Y:S02]  /*0660*/  IADD3.X R19, R22.reuse, R17, RZ, P1, P2 ;  /* 0x0000001116137210 */ /* 0x040fe40000fe44ff */
[----:B------:R-:W-:Y:S02]  /*0670*/  SHF.R.U32.HI R24, RZ, 0x1c, R24 ;  /* 0x0000001cff187819 */ /* 0x000fe40000011618 */
[----:B------:R-:W-:Y:S01]  /*0680*/  IADD3.X R17, R22, R3, RZ, P3, P4 ;  /* 0x0000000316117210 */ /* 0x000fe20001fe84ff */
[----:B------:R-:W-:Y:S01]  /*0690*/  IMAD.WIDE R18, R28, 0x4, R18 ;  /* 0x000000041c127825 */ /* 0x000fe200078e0212 */
[----:B------:R-:W-:Y:S02]  /*06a0*/  LOP3.LUT R24, R24, 0x8, RZ, 0xc0, !PT ;  /* 0x0000000818187812 */ /* 0x000fe400078ec0ff */
[----:B------:R-:W-:Y:S01]  /*06b0*/  SEL R25, R6, RZ, !P0 ;  /* 0x000000ff06197207 */ /* 0x000fe20004000000 */
[----:B------:R-:W-:Y:S01]  /*06c0*/  IMAD.MOV.U32 R3, RZ, RZ, RZ ;  /* 0x000000ffff037224 */ /* 0x000fe200078e00ff */
[----:B------:R-:W-:Y:S01]  /*06d0*/  IADD3 R4, P1, P2, R23, R4, R24 ;  /* 0x0000000417047210 */ /* 0x000fe20007a3e018 */
[----:B------:R-:W-:Y:S01]  /*06e0*/  IMAD.WIDE R26, R28, 0x4, R16 ;  /* 0x000000041c1a7825 */ /* 0x000fe200078e0210 */
[----:B------:R-:W-:-:S03]  /*06f0*/  SEL R7, R7, RZ, !P0 ;  /* 0x000000ff07077207 */ /* 0x000fc60004000000 */
[----:B------:R-:W-:Y:S01]  /*0700*/  IMAD.WIDE R18, R21, 0x4, R18 ;  /* 0x0000000415127825 */ /* 0x000fe200078e0212 */
[----:B------:R-:W-:Y:S02]  /*0710*/  IADD3.X R5, R22, R5, RZ, P1, P2 ;  /* 0x0000000516057210 */ /* 0x000fe40000fe44ff */
[----:B------:R-:W-:Y:S01]  /*0720*/  LEA R6, P1, R25, UR6, 0x2 ;  /* 0x0000000619067c11 */ /* 0x000fe2000f8210ff */
[----:B------:R-:W-:Y:S01]  /*0730*/  IMAD.SHL.U32 R17, R12, 0x4, RZ ;  /* 0x000000040c117824 */ /* 0x000fe200078e00ff */
[----:B------:R-:W-:Y:S01]  /*0740*/  SHF.R.U32.HI R28, RZ, 0x1c, R7 ;  /* 0x0000001cff1c7819 */ /* 0x000fe20000011607 */
[----:B------:R-:W-:Y:S01]  /*0750*/  IMAD.MOV.U32 R16, RZ, RZ, RZ ;  /* 0x000000ffff107224 */ /* 0x000fe200078e00ff */
[----:B------:R1:W3:Y:S01]  /*0760*/  @!P0 LDG.E.EL R3, desc[UR4][R18.64] ;  /* 0x0000000412038981 */ /* 0x0002e2000c2e1900 */
[----:B------:R-:W-:Y:S01]  /*0770*/  IMAD.WIDE R26, R21, 0x4, R26 ;  /* 0x00000004151a7825 */ /* 0x000fe200078e021a */
[----:B------:R-:W-:Y:S02]  /*0780*/  LEA.HI.X R25, R25, UR7, R7, 0x2, P1 ;  /* 0x0000000719197c11 */ /* 0x000fe400088f1407 */
[----:B------:R-:W-:Y:S01]  /*0790*/  LOP3.LUT R28, R28, 0x8, RZ, 0xc0, !PT ;  /* 0x000000081c1c7812 */ /* 0x000fe200078ec0ff */
[----:B------:R-:W-:Y:S01]  /*07a0*/  IMAD.WIDE R4, R17, 0x4, R4 ;  /* 0x0000000411047825 */ /* 0x000fe200078e0204 */
[----:B------:R2:W3:Y:S01]  /*07b0*/  @!P0 LDG.E.EL R16, desc[UR4][R26.64] ;  /* 0x000000041a108981 */ /* 0x0004e2000c2e1900 */
[----:B-1----:R-:W1:Y:S02]  /*07c0*/  @!P0 LDC.64 R18, c[0x0][0x238] ;  /* 0x00008e00ff128b82 */ /* 0x002e640000000a00 */
[----:B------:R-:W-:-:S02]  /*07d0*/  IMAD.MOV.U32 R24, RZ, RZ, RZ ;  /* 0x000000ffff187224 */ /* 0x000fc400078e00ff */
[----:B------:R-:W-:-:S05]  /*07e0*/  IMAD.WIDE R4, R21, 0x4, R4 ;  /* 0x0000000415047825 */ /* 0x000fca00078e0204 */
[----:B------:R1:W3:Y:S01]  /*07f0*/  @!P0 LDG.E.EL R24, desc[UR4][R4.64] ;  /* 0x0000000404188981 */ /* 0x0002e2000c2e1900 */
[----:B-----5:R-:W-:Y:S02]  /*0800*/  SEL R7, R8, RZ, !P0 ;  /* 0x000000ff08077207 */ /* 0x020fe40004000000 */
[----:B--2---:R-:W-:Y:S02]  /*0810*/  SEL R26, R9, RZ, !P0 ;  /* 0x000000ff091a7207 */ /* 0x004fe40004000000 */
[----:B------:R-:W-:Y:S02]  /*0820*/  SEL R27, R11, RZ, !P0 ;  /* 0x000000ff0b1b7207 */ /* 0x000fe40004000000 */
[----:B------:R-:W-:Y:S02]  /*0830*/  IADD3 R8, P1, P2, R23, R6, R28 ;  /* 0x0000000617087210 */ /* 0x000fe40007a3e01c */
[----:B------:R-:W-:Y:S02]  /*0840*/  LEA R6, P3, R7, UR6, 0x2 ;  /* 0x0000000607067c11 */ /* 0x000fe4000f8610ff */
[----:B------:R-:W-:-:S02]  /*0850*/  SEL R10, R10, RZ, !P0 ;  /* 0x000000ff0a0a7207 */ /* 0x000fc40004000000 */
[--C-:B------:R-:W-:Y:S02]  /*0860*/  SHF.R.U32.HI R28, RZ, 0x1c, R26.reuse ;  /* 0x0000001cff1c7819 */ /* 0x100fe4000001161a */
[----:B------:R-:W-:Y:S02]  /*0870*/  SHF.R.U32.HI R9, RZ, 0x1c, R27 ;  /* 0x0000001cff097819 */ /* 0x000fe4000001161b */
[----:B------:R-:W-:Y:S02]  /*0880*/  LEA.HI.X R11, R7, UR7, R26, 0x2, P3 ;  /* 0x00000007070b7c11 */ /* 0x000fe400098f141a */
[----:B------:R-:W-:Y:S02]  /*0890*/  LEA R26, P3, R10, UR6, 0x2 ;  /* 0x000000060a1a7c11 */ /* 0x000fe4000f8610ff */
[----:B01----:R-:W-:Y:S02]  /*08a0*/  LOP3.LUT R5, R28, 0x8, RZ, 0xc0, !PT ;  /* 0x000000081c057812 */ /* 0x003fe400078ec0ff */
[----:B------:R-:W-:-:S02]  /*08b0*/  LOP3.LUT R4, R9, 0x8, RZ, 0xc0, !PT ;  /* 0x0000000809047812 */ /* 0x000fc400078ec0ff */
[----:B------:R-:W-:Y:S01]  /*08c0*/  LEA.HI.X R27, R10, UR7, R27, 0x2, P3 ;  /* 0x000000070a1b7c11 */ /* 0x000fe200098f141b */
[----:B------:R-:W-:Y:S01]  /*08d0*/  ULDC.64 UR6, c[0x0][0x248] ;  /* 0x0000920000067ab9 */ /* 0x000fe20000000a00 */
[C---:B------:R-:W-:Y:S02]  /*08e0*/  IADD3 R10, P3, P4, R23.reuse, R6, R5 ;  /* 0x00000006170a7210 */ /* 0x040fe40007c7e005 */
[----:B------:R-:W-:Y:S02]  /*08f0*/  CS2R R6, SRZ ;  /* 0x0000000000067805 */ /* 0x000fe4000001ff00 */
[----:B------:R-:W-:Y:S02]  /*0900*/  IADD3 R26, P5, P6, R23, R26, R4 ;  /* 0x0000001a171a7210 */ /* 0x000fe40007ebe004 */
[----:B------:R-:W-:-:S06]  /*0910*/  CS2R R4, SRZ ;  /* 0x0000000000047805 */ /* 0x000fcc000001ff00 */
[----:B------:R-:W2:Y:S01]  /*0920*/  @!P0 LDG.E.EL.128 R4, desc[UR4][R18.64] ;  /* 0x0000000412048981 */ /* 0x000ea2000c2e1d00 */
[C---:B------:R-:W-:Y:S02]  /*0930*/  IADD3.X R9, R22.reuse, R25, RZ, P1, P2 ;  /* 0x0000001916097210 */ /* 0x040fe40000fe44ff */
[C---:B------:R-:W-:Y:S02]  /*0940*/  IADD3.X R11, R22.reuse, R11, RZ, P3, P4 ;  /* 0x0000000b160b7210 */ /* 0x040fe40001fe84ff */
[----:B------:R-:W-:Y:S01]  /*0950*/  IADD3.X R27, R22, R27, RZ, P5, P6 ;  /* 0x0000001b161b7210 */ /* 0x000fe20002fec4ff */
[C---:B------:R-:W-:Y:S01]  /*0960*/  IMAD.WIDE R8, R17.reuse, 0x4, R8 ;  /* 0x0000000411087825 */ /* 0x040fe200078e0208 */
[----:B------:R-:W0:Y:S03]  /*0970*/  LDC.64 R22, c[0x0][0x240] ;  /* 0x00009000ff167b82 */ /* 0x000e260000000a00 */
[----:B------:R-:W-:-:S04]  /*0980*/  IMAD.WIDE R10, R17, 0x4, R10 ;  /* 0x00000004110a7825 */ /* 0x000fc800078e020a */
[----:B------:R-:W-:Y:S02]  /*0990*/  IMAD.WIDE R28, R21, 0x4, R8 ;  /* 0x00000004151c7825 */ /* 0x000fe400078e0208 */
[----:B------:R-:W1:Y:S02]  /*09a0*/  LDC.64 R8, c[0x0][0x210] ;  /* 0x00008400ff087b82 */ /* 0x000e640000000a00 */
[----:B------:R-:W-:Y:S01]  /*09b0*/  IMAD.WIDE R26, R17, 0x4, R26 ;  /* 0x00000004111a7825 */ /* 0x000fe200078e021a */
[----:B------:R-:W-:-:S03]  /*09c0*/  LEA.HI R14, R14, R14, RZ, 0x2 ;  /* 0x0000000e0e0e7211 */ /* 0x000fc600078f10ff */
[----:B------:R-:W-:Y:S01]  /*09d0*/  IMAD.MOV.U32 R17, RZ, RZ, RZ ;  /* 0x000000ffff117224 */ /* 0x000fe200078e00ff */
[----:B------:R-:W-:Y:S02]  /*09e0*/  LOP3.LUT R14, R14, 0xfffffffc, RZ, 0xc0, !PT ;  /* 0xfffffffc0e0e7812 */ /* 0x000fe400078ec0ff */
[----:B------:R-:W-:-:S03]  /*09f0*/  SHF.R.S32.HI R25, RZ, 0x2, R0 ;  /* 0x00000002ff197819 */ /* 0x000fc60000011400 */
[----:B------:R5:W2:Y:S01]  /*0a00*/  @!P0 LDG.E.EL R17, desc[UR4][R28.64] ;  /* 0x000000041c118981 */ /* 0x000aa2000c2e1900 */
[----:B----4-:R-:W-:Y:S01]  /*0a10*/  SEL R20, R20, RZ, !P0 ;  /* 0x000000ff14147207 */ /* 0x010fe20004000000 */
[----:B------:R-:W-:Y:S01]  /*0a20*/  IMAD.IADD R25, R25, 0x1, -R14 ;  /* 0x0000000119197824 */ /* 0x000fe200078e0a0e */
[----:B------:R-:W-:Y:S01]  /*0a30*/  LOP3.LUT R14, R13, 0xffffc000, RZ, 0xc0, !PT ;  /* 0xffffc0000d0e7812 */ /* 0x000fe200078ec0ff */
[----:B------:R-:W-:Y:S01]  /*0a40*/  IMAD.WIDE R10, R21, 0x4, R10 ;  /* 0x00000004150a7825 */ /* 0x000fe200078e020a */
[----:B-----5:R-:W-:-:S03]  /*0a50*/  SHF.R.S32.HI R29, RZ, 0x1f, R0 ;  /* 0x0000001fff1d7819 */ /* 0x020fc60000011400 */
[----:B------:R-:W-:Y:S01]  /*0a60*/  IMAD.WIDE R26, R21, 0x4, R26 ;  /* 0x00000004151a7825 */ /* 0x000fe200078e021a */
[----:B------:R-:W-:Y:S02]  /*0a70*/  CS2R R18, SRZ ;  /* 0x0000000000127805 */ /* 0x000fe4000001ff00 */
[----:B------:R-:W-:Y:S01]  /*0a80*/  LEA.HI R29, R29, R0, RZ, 0x4 ;  /* 0x000000001d1d7211 */ /* 0x000fe200078f20ff */
[----:B------:R-:W-:-:S03]  /*0a90*/  IMAD.SHL.U32 R13, R15, 0x2000, RZ ;  /* 0x000020000f0d7824 */ /* 0x000fc600078e00ff */
[----:B------:R-:W-:Y:S01]  /*0aa0*/  LOP3.LUT R29, R29, 0xfffffff0, RZ, 0xc0, !PT ;  /* 0xfffffff01d1d7812 */ /* 0x000fe200078ec0ff */
[----:B------:R4:W5:Y:S01]  /*0ab0*/  @!P0 LDG.E.EL R18, desc[UR4][R10.64] ;  /* 0x000000040a128981 */ /* 0x000962000c2e1900 */
[----:B------:R-:W-:-:S03]  /*0ac0*/  IADD3 R15, R13, R0, -R14 ;  /* 0x000000000d0f7210 */ /* 0x000fc60007ffe80e */
[----:B------:R0:W5:Y:S01]  /*0ad0*/  @!P0 LDG.E.EL R19, desc[UR4][R26.64] ;  /* 0x000000041a138981 */ /* 0x000162000c2e1900 */
[----:B------:R-:W-:Y:S02]  /*0ae0*/  IMAD.IADD R29, R0, 0x1, -R29 ;  /* 0x00000001001d7824 */ /* 0x000fe400078e0a1d */
[----:B-1----:R-:W-:Y:S01]  /*0af0*/  IMAD.WIDE R14, R15, 0x4, R8 ;  /* 0x000000040f0e7825 */ /* 0x002fe200078e0208 */
[----:B------:R-:W-:Y:S02]  /*0b00*/  CS2R R8, SRZ ;  /* 0x0000000000087805 */ /* 0x000fe4000001ff00 */
[----:B----4-:R-:W-:Y:S01]  /*0b10*/  CS2R R10, SRZ ;  /* 0x00000000000a7805 */ /* 0x010fe2000001ff00 */
[C---:B0-----:R-:W-:Y:S01]  /*0b20*/  IMAD.SHL.U32 R26, R12.reuse, 0x10, RZ ;  /* 0x000000100c1a7824 */ /* 0x041fe200078e00ff */
[----:B------:R-:W-:-:S04]  /*0b30*/  ISETP.GT.AND P1, PT, R12, 0x1ff, PT ;  /* 0x000001ff0c00780c */ /* 0x000fc80003f24270 */
[----:B------:R0:W4:Y:S01]  /*0b40*/  @!P0 LDG.E.128 R8, desc[UR4][R14.64] ;  /* 0x000000040e088981 */ /* 0x000122000c1e1d00 */
[----:B------:R-:W-:Y:S02]  /*0b50*/  IADD3 R27, P2, P3, R26, R29, R13 ;  /* 0x0000001d1a1b7210 */ /* 0x000fe40007b5e00d */
[----:B------:R-:W-:Y:S02]  /*0b60*/  SHF.R.S32.HI R26, RZ, 0x1f, R26 ;  /* 0x0000001fff1a7819 */ /* 0x000fe4000001141a */
[----:B0-----:R-:W-:Y:S02]  /*0b70*/  CS2R R14, SRZ ;  /* 0x00000000000e7805 */ /* 0x001fe4000001ff00 */
[----:B---3--:R-:W-:Y:S02]  /*0b80*/  SEL R24, R24, RZ, !P0 ;  /* 0x000000ff18187207 */ /* 0x008fe40004000000 */
[----:B--2---:R-:W-:-:S03]  /*0b90*/  SEL R21, R4, RZ, !P0 ;  /* 0x000000ff04157207 */ /* 0x004fc60004000000 */
[----:B------:R-:W-:-:S04]  /*0ba0*/  FADD R4, -R20, R24 ;  /* 0x0000001814047221 */ /* 0x000fc80000000100 */
[----:B------:R-:W-:Y:S01]  /*0bb0*/  FFMA R4, R4, R21, R20 ;  /* 0x0000001504047223 */ /* 0x000fe20000000014 */
[----:B------:R-:W-:Y:S01]  /*0bc0*/  IMAD.WIDE R20, R25, 0x4, R22 ;  /* 0x0000000419147825 */ /* 0x000fe200078e0216 */
[----:B------:R-:W-:Y:S02]  /*0bd0*/  CS2R R22, SRZ ;  /* 0x0000000000167805 */ /* 0x000fe4000001ff00 */
[----:B------:R-:W-:-:S04]  /*0be0*/  CS2R R24, SRZ ;  /* 0x0000000000187805 */ /* 0x000fc8000001ff00 */
[----:B------:R-:W2:Y:S04]  /*0bf0*/  @!P0 LDG.E.EL R22, desc[UR4][R20.64] ;  /* 0x0000000414168981 */ /* 0x000ea8000c2e1900 */
[----:B------:R-:W3:Y:S04]  /*0c00*/  @!P0 LDG.E.EL R23, desc[UR4][R20.64] ;  /* 0x0000000414178981 */ /* 0x000ee8000c2e1900 */
[----:B------:R-:W3:Y:S04]  /*0c10*/  @!P0 LDG.E.EL R24, desc[UR4][R20.64] ;  /* 0x0000000414188981 */ /* 0x000ee8000c2e1900 */
[----:B------:R0:W3:Y:S02]  /*0c20*/  @!P0 LDG.E.EL R25, desc[UR4][R20.64] ;  /* 0x0000000414198981 */ /* 0x0000e4000c2e1900 */
[----:B0-----:R-:W-:-:S02]  /*0c30*/  SHF.R.S32.HI R21, RZ, 0x1f, R13 ;  /* 0x0000001fff157819 */ /* 0x001fc4000001140d */
[----:B------:R-:W-:-:S04]  /*0c40*/  SHF.R.S32.HI R13, RZ, 0x1f, R29 ;  /* 0x0000001fff0d7819 */ /* 0x000fc8000001141d */
[----:B------:R-:W-:Y:S02]  /*0c50*/  IADD3.X R26, R26, R13, R21, P2, P3 ;  /* 0x0000000d1a1a7210 */ /* 0x000fe400017e6415 */
[C---:B------:R-:W-:Y:S02]  /*0c60*/  LEA R20, P2, R27.reuse, UR6, 0x2 ;  /* 0x000000061b147c11 */ /* 0x040fe4000f8410ff */
[----:B------:R-:W-:Y:S02]  /*0c70*/  CS2R R12, SRZ ;  /* 0x00000000000c7805 */ /* 0x000fe4000001ff00 */
[----:B------:R-:W-:-:S05]  /*0c80*/  LEA.HI.X R21, R27, UR7, R26, 0x2, P2 ;  /* 0x000000071b157c11 */ /* 0x000fca00090f141a */
[----:B------:R-:W3:Y:S01]  /*0c90*/  @P1 LDG.E.128 R12, desc[UR4][R20.64+-0x8000] ;  /* 0xff800004140c1981 */ /* 0x000ee2000c1e1d00 */
[----:B------:R-:W-:Y:S02]  /*0ca0*/  SEL R27, R2, RZ, !P0 ;  /* 0x000000ff021b7207 */ /* 0x000fe40004000000 */
[----:B------:R-:W-:Y:S02]  /*0cb0*/  SEL R2, R17, RZ, !P0 ;  /* 0x000000ff11027207 */ /* 0x000fe40004000000 */
[----:B------:R-:W-:-:S03]  /*0cc0*/  SEL R26, R5, RZ, !P0 ;  /* 0x000000ff051a7207 */ /* 0x000fc60004000000 */
[----:B------:R-:W-:Y:S01]  /*0cd0*/  FADD R2, -R27, R2 ;  /* 0x000000021b027221 */ /* 0x000fe20000000100 */
[----:B------:R-:W-:-:S03]  /*0ce0*/  SEL R5, R3, RZ, !P0 ;  /* 0x000000ff03057207 */ /* 0x000fc60004000000 */
[----:B------:R-:W-:Y:S02]  /*0cf0*/  FFMA R26, R2, R26, R27 ;  /* 0x0000001a021a7223 */ /* 0x000fe4000000001b */
[----:B------:R-:W0:Y:S01]  /*0d00*/  LDC.64 R2, c[0x0][0x250] ;  /* 0x00009400ff027b82 */ /* 0x000e220000000a00 */
[----:B------:R-:W-:Y:S02]  /*0d10*/  SEL R16, R16, RZ, !P0 ;  /* 0x000000ff10107207 */ /* 0x000fe40004000000 */
[----:B-----5:R-:W-:Y:S02]  /*0d20*/  SEL R18, R18, RZ, !P0 ;  /* 0x000000ff12127207 */ /* 0x020fe40004000000 */
[----:B------:R-:W-:Y:S02]  /*0d30*/  SEL R19, R19, RZ, !P0 ;  /* 0x000000ff13137207 */ /* 0x000fe40004000000 */
[----:B------:R-:W-:Y:S01]  /*0d40*/  SEL R6, R6, RZ, !P0 ;  /* 0x000000ff06067207 */ /* 0x000fe20004000000 */
[----:B------:R-:W-:Y:S01]  /*0d50*/  FADD R18, -R5, R18 ;  /* 0x0000001205127221 */ /* 0x000fe20000000100 */
[----:B------:R-:W-:Y:S01]  /*0d60*/  SEL R7, R7, RZ, !P0 ;  /* 0x000000ff07077207 */ /* 0x000fe20004000000 */
[----:B------:R-:W-:-:S02]  /*0d70*/  FADD R19, -R16, R19 ;  /* 0x0000001310137221 */ /* 0x000fc40000000100 */
[----:B------:R-:W-:Y:S01]  /*0d80*/  FFMA R6, R18, R6, R5 ;  /* 0x0000000612067223 */ /* 0x000fe20000000005 */
[----:B----4-:R-:W-:Y:S01]  /*0d90*/  SEL R5, R8, RZ, !P0 ;  /* 0x000000ff08057207 */ /* 0x010fe20004000000 */
[----:B------:R-:W-:Y:S01]  /*0da0*/  FFMA R16, R19, R7, R16 ;  /* 0x0000000713107223 */ /* 0x000fe20000000010 */
[----:B------:R-:W-:Y:S02]  /*0db0*/  SEL R7, R10, RZ, !P0 ;  /* 0x000000ff0a077207 */ /* 0x000fe40004000000 */
[----:B------:R-:W-:Y:S02]  /*0dc0*/  SEL R9, R9, RZ, !P0 ;  /* 0x000000ff09097207 */ /* 0x000fe40004000000 */
[----:B------:R-:W-:Y:S01]  /*0dd0*/  SEL R11, R11, RZ, !P0 ;  /* 0x000000ff0b0b7207 */ /* 0x000fe20004000000 */
[----:B------:R-:W-:Y:S01]  /*0de0*/  FADD R4, -R5, R4 ;  /* 0x0000000405047221 */ /* 0x000fe20000000100 */
[----:B------:R-:W-:Y:S01]  /*0df0*/  FADD R6, -R7, R6 ;  /* 0x0000000607067221 */ /* 0x000fe20000000100 */
[----:B------:R-:W-:-:S02]  /*0e00*/  FADD R26, -R9, R26 ;  /* 0x0000001a091a7221 */ /* 0x000fc40000000100 */
[----:B------:R-:W-:Y:S01]  /*0e10*/  FADD R16, -R11, R16 ;  /* 0x000000100b107221 */ /* 0x000fe20000000100 */
[----:B0-----:R-:W-:Y:S01]  /*0e20*/  IMAD.WIDE R2, R0, 0x4, R2 ;  /* 0x0000000400027825 */ /* 0x001fe200078e0202 */
[----:B--2---:R-:W-:Y:S02]  /*0e30*/  SEL R22, R22, RZ, !P0 ;  /* 0x000000ff16167207 */ /* 0x004fe40004000000 */
[----:B---3--:R-:W-:Y:S02]  /*0e40*/  SEL R23, R23, RZ, !P0 ;  /* 0x000000ff17177207 */ /* 0x008fe40004000000 */
[----:B------:R-:W-:Y:S02]  /*0e50*/  SEL R24, R24, RZ, !P0 ;  /* 0x000000ff18187207 */ /* 0x000fe40004000000 */
[----:B------:R-:W-:Y:S01]  /*0e60*/  SEL R8, R25, RZ, !P0 ;  /* 0x000000ff19087207 */ /* 0x000fe20004000000 */
[----:B------:R-:W-:Y:S02]  /*0e70*/  FFMA R4, R4, R22, R5 ;  /* 0x0000001604047223 */ /* 0x000fe40000000005 */
[----:B------:R-:W-:Y:S01]  /*0e80*/  FFMA R6, R6, R24, R7 ;  /* 0x0000001806067223 */ /* 0x000fe20000000007 */
[----:B------:R-:W-:Y:S01]  /*0e90*/  FFMA R5, R26, R23, R9 ;  /* 0x000000171a057223 */ /* 0x000fe20000000009 */
[----:B------:R-:W-:Y:S01]  /*0ea0*/  FFMA R7, R16, R8, R11 ;  /* 0x0000000810077223 */ /* 0x000fe2000000000b */
[----:B------:R-:W-:-:S02]  /*0eb0*/  @P0 SEL R4, R12, RZ, P1 ;  /* 0x000000ff0c040207 */ /* 0x000fc40000800000 */
[----:B------:R-:W-:Y:S02]  /*0ec0*/  @P0 SEL R5, R13, RZ, P1 ;  /* 0x000000ff0d050207 */ /* 0x000fe40000800000 */
[----:B------:R-:W-:Y:S02]  /*0ed0*/  @P0 SEL R6, R14, RZ, P1 ;  /* 0x000000ff0e060207 */ /* 0x000fe40000800000 */
[----:B------:R-:W-:-:S05]  /*0ee0*/  @P0 SEL R7, R15, RZ, P1 ;  /* 0x000000ff0f070207 */ /* 0x000fca0000800000 */
[----:B------:R-:W-:Y:S01]  /*0ef0*/  STG.E.128 desc[UR4][R2.64], R4 ;  /* 0x0000000402007986 */ /* 0x000fe2000c101d04 */
[----:B------:R-:W-:Y:S05]  /*0f00*/  EXIT ;  /* 0x000000000000794d */ /* 0x000fea0003800000 */
.L_x_0:
[----:B------:R-:W-:-:S00]  /*0f10*/  BRA `(.L_x_0) ;  /* 0xfffffffc00fc7947 */ /* 0x000fc0000383ffff */
[----:B------:R-:W-:-:S00]  /*0f20*/  NOP ;  /* 0x0000000000007918 */ /* 0x000fc00000000000 */
        /* <DEDUP_REMOVED lines=13> */
.L_x_1:


//--------------------- .nv.constant0.triton_poi_fused_cat_91 --------------------------
	.section	.nv.constant0.triton_poi_fused_cat_91,"a",@progbits
	.sectionflags	@""
	.align	4
.nv.constant0.triton_poi_fused_cat_91:
	.zero		604
